//
// Generated by NVIDIA NVVM Compiler
//
// Compiler Build ID: CL-36424714
// Cuda compilation tools, release 13.0, V13.0.88
// Based on NVVM 20.0.0
//

.version 9.0
.target sm_100
.address_size 64

	// .globl	add_vectors_f32_kernel

.visible .entry add_vectors_f32_kernel(
	.param .u64 .ptr .align 1 add_vectors_f32_kernel_param_0,
	.param .u64 .ptr .align 1 add_vectors_f32_kernel_param_1,
	.param .u32 add_vectors_f32_kernel_param_2
)
{
	.reg .pred 	%p<2>;
	.reg .b32 	%r<6>;
	.reg .b32 	%f<4>;
	.reg .b64 	%rd<8>;

	ld.param.u64 	%rd1, [add_vectors_f32_kernel_param_0];
	ld.param.u64 	%rd2, [add_vectors_f32_kernel_param_1];
	ld.param.u32 	%r2, [add_vectors_f32_kernel_param_2];
	mov.u32 	%r3, %ctaid.x;
	mov.u32 	%r4, %ntid.x;
	mov.u32 	%r5, %tid.x;
	mad.lo.s32 	%r1, %r3, %r4, %r5;
	setp.ge.s32 	%p1, %r1, %r2;
	@%p1 bra 	$L__BB0_2;
	cvta.to.global.u64 	%rd3, %rd2;
	cvta.to.global.u64 	%rd4, %rd1;
	mul.wide.s32 	%rd5, %r1, 4;
	add.s64 	%rd6, %rd3, %rd5;
	ld.global.nc.f32 	%f1, [%rd6];
	add.s64 	%rd7, %rd4, %rd5;
	ld.global.f32 	%f2, [%rd7];
	add.f32 	%f3, %f1, %f2;
	st.global.f32 	[%rd7], %f3;
$L__BB0_2:
	ret;

}


// ===== COMPILED SASS (sm_100) =====

	.target	sm_100

	.elftype	@"ET_EXEC"


//--------------------- .note.nv.tkinfo           --------------------------
	.section	.note.nv.tkinfo,"",@"SHT_NOTE"
	.sectionflags	@"SHF_NOTE_NV_TKINFO"
	.tkinfo
        /*0018*/ 	.word	0x00000002
        /*0030*/ 	.string	""
        /*0030*/ 	.string	"ptxas"
        /*0030*/ 	.string	"Cuda compilation tools, release 13.0, V13.0.88"
        /*0030*/ 	.string	"Build cuda_13.0.r13.0/compiler.36424714_0"
        /*0030*/ 	.string	"-arch sm_100 -m 64 "



//--------------------- .note.nv.cuinfo           --------------------------
	.section	.note.nv.cuinfo,"",@"SHT_NOTE"
	.sectionflags	@"SHF_NOTE_NV_CUINFO"
        /*0018*/ 	.short	0x0002
        /*001a*/ 	.short	0x0064
        /*001c*/ 	.short	0x0082
	.zero		2


//--------------------- .nv.info                  --------------------------
	.section	.nv.info,"",@"SHT_CUDA_INFO"
	.align	4


	//----- nvinfo : EIATTR_REGCOUNT
	.align		4
        /*0000*/ 	.byte	0x04, 0x2f
        /*0002*/ 	.short	(.L_1 - .L_0)
	.align		4
.L_0:
        /*0004*/ 	.word	index@(add_vectors_f32_kernel)
        /*0008*/ 	.word	0x0000000a


	//----- nvinfo : EIATTR_FRAME_SIZE
	.align		4
.L_1:
        /*000c*/ 	.byte	0x04, 0x11
        /*000e*/ 	.short	(.L_3 - .L_2)
	.align		4
.L_2:
        /*0010*/ 	.word	index@(add_vectors_f32_kernel)
        /*0014*/ 	.word	0x00000000


	//----- nvinfo : EIATTR_MIN_STACK_SIZE
	.align		4
.L_3:
        /*0018*/ 	.byte	0x04, 0x12
        /*001a*/ 	.short	(.L_5 - .L_4)
	.align		4
.L_4:
        /*001c*/ 	.word	index@(add_vectors_f32_kernel)
        /*0020*/ 	.word	0x00000000
.L_5:


//--------------------- .nv.compat                --------------------------
	.section	.nv.compat,"",@"SHT_CUDA_COMPAT_INFO"
	.align	4
        /*0000*/ 	.byte	0x02, 0x09, 0x00, 0x00, 0x02, 0x02, 0x01, 0x00, 0x02, 0x05, 0x05, 0x00, 0x03, 0x07, 0x01, 0x01
        /*0010*/ 	.byte	0x02, 0x03, 0x00, 0x00, 0x02, 0x06, 0x01, 0x00, 0x04, 0x0b, 0x08, 0x00, 0x09, 0x00, 0x00, 0x00
        /*0020*/ 	.byte	0x00, 0x00, 0x00, 0x00


//--------------------- .nv.info.add_vectors_f32_kernel --------------------------
	.section	.nv.info.add_vectors_f32_kernel,"",@"SHT_CUDA_INFO"
	.sectionflags	@""
	.align	4


	//----- nvinfo : EIATTR_CUDA_API_VERSION
	.align		4
        /*0000*/ 	.byte	0x04, 0x37
        /*0002*/ 	.short	(.L_7 - .L_6)
.L_6:
        /*0004*/ 	.word	0x00000082


	//----- nvinfo : EIATTR_KPARAM_INFO
	.align		4
.L_7:
        /*0008*/ 	.byte	0x04, 0x17
        /*000a*/ 	.short	(.L_9 - .L_8)
.L_8:
        /*000c*/ 	.word	0x00000000
        /*0010*/ 	.short	0x0002
        /*0012*/ 	.short	0x0010
        /*0014*/ 	.byte	0x00, 0xf0, 0x11, 0x00


	//----- nvinfo : EIATTR_KPARAM_INFO
	.align		4
.L_9:
        /*0018*/ 	.byte	0x04, 0x17
        /*001a*/ 	.short	(.L_11 - .L_10)
.L_10:
        /*001c*/ 	.word	0x00000000
        /*0020*/ 	.short	0x0001
        /*0022*/ 	.short	0x0008
        /*0024*/ 	.byte	0x00, 0xf5, 0x21, 0x00


	//----- nvinfo : EIATTR_KPARAM_INFO
	.align		4
.L_11:
        /*0028*/ 	.byte	0x04, 0x17
        /*002a*/ 	.short	(.L_13 - .L_12)
.L_12:
        /*002c*/ 	.word	0x00000000
        /*0030*/ 	.short	0x0000
        /*0032*/ 	.short	0x0000
        /*0034*/ 	.byte	0x00, 0xf5, 0x21, 0x00


	//----- nvinfo : EIATTR_SPARSE_MMA_MASK
	.align		4
.L_13:
        /*0038*/ 	.byte	0x03, 0x50
        /*003a*/ 	.short	0x0000


	//----- nvinfo : EIATTR_MAXREG_COUNT
	.align		4
        /*003c*/ 	.byte	0x03, 0x1b
        /*003e*/ 	.short	0x00ff


	//----- nvinfo : EIATTR_MERCURY_ISA_VERSION
	.align		4
        /*0040*/ 	.byte	0x03, 0x5f
        /*0042*/ 	.short	0x0101


	//----- nvinfo : EIATTR_VRC_CTA_INIT_COUNT
	.align		4
        /*0044*/ 	.byte	0x02, 0x4a
	.zero		1
	.zero		1


	//----- nvinfo : EIATTR_EXIT_INSTR_OFFSETS
	.align		4
        /*0048*/ 	.byte	0x04, 0x1c
        /*004a*/ 	.short	(.L_15 - .L_14)


	//   ....[0]....
.L_14:
        /*004c*/ 	.word	0x00000070


	//   ....[1]....
        /*0050*/ 	.word	0x00000110


	//----- nvinfo : EIATTR_CBANK_PARAM_SIZE
	.align		4
.L_15:
        /*0054*/ 	.byte	0x03, 0x19
        /*0056*/ 	.short	0x0014


	//----- nvinfo : EIATTR_PARAM_CBANK
	.align		4
        /*0058*/ 	.byte	0x04, 0x0a
        /*005a*/ 	.short	(.L_17 - .L_16)
	.align		4
.L_16:
        /*005c*/ 	.word	index@(.nv.constant0.add_vectors_f32_kernel)
        /*0060*/ 	.short	0x0380
        /*0062*/ 	.short	0x0014


	//----- nvinfo : EIATTR_SW_WAR
	.align		4
.L_17:
        /*0064*/ 	.byte	0x04, 0x36
        /*0066*/ 	.short	(.L_19 - .L_18)
.L_18:
        /*0068*/ 	.word	0x00000008
.L_19:


//--------------------- .nv.callgraph             --------------------------
	.section	.nv.callgraph,"",@"SHT_CUDA_CALLGRAPH"
	.align	4
	.sectionentsize	8
	.align		4
        /*0000*/ 	.word	0x00000000
	.align		4
        /*0004*/ 	.word	0xffffffff
	.align		4
        /*0008*/ 	.word	0x00000000
	.align		4
        /*000c*/ 	.word	0xfffffffe
	.align		4
        /*0010*/ 	.word	0x00000000
	.align		4
        /*0014*/ 	.word	0xfffffffd
	.align		4
        /*0018*/ 	.word	0x00000000
	.align		4
        /*001c*/ 	.word	0xfffffffc


//--------------------- .text.add_vectors_f32_kernel --------------------------
	.section	.text.add_vectors_f32_kernel,"ax",@progbits
	.align	128
        .global         add_vectors_f32_kernel
        .type           add_vectors_f32_kernel,@function
        .size           add_vectors_f32_kernel,(.L_x_1 - add_vectors_f32_kernel)
        .other          add_vectors_f32_kernel,@"STO_CUDA_ENTRY STV_DEFAULT"
add_vectors_f32_kernel:
.text.add_vectors_f32_kernel:
[----:B------:R-:W-:Y:S01]  /*0000*/  LDC R1, c[0x0][0x37c] ;  /* 0x0000df00ff017b82 */ /* 0x000fe20000000800 */
[----:B------:R-:W0:Y:S07]  /*0010*/  S2R R0, SR_TID.X ;  /* 0x0000000000007919 */ /* 0x000e2e0000002100 */
[----:B------:R-:W0:Y:S01]  /*0020*/  S2UR UR4, SR_CTAID.X ;  /* 0x00000000000479c3 */ /* 0x000e220000002500 */
[----:B------:R-:W1:Y:S07]  /*0030*/  LDCU UR5, c[0x0][0x390] ;  /* 0x00007200ff0577ac */ /* 0x000e6e0008000800 */
[----:B------:R-:W0:Y:S02]  /*0040*/  LDC R7, c[0x0][0x360] ;  /* 0x0000d800ff077b82 */ /* 0x000e240000000800 */
[----:B0-----:R-:W-:-:S05]  /*0050*/  IMAD R7, R7, UR4, R0 ;  /* 0x0000000407077c24 */ /* 0x001fca000f8e0200 */
[----:B-1----:R-:W-:-:S13]  /*0060*/  ISETP.GE.AND P0, PT, R7, UR5, PT ;  /* 0x0000000507007c0c */ /* 0x002fda000bf06270 */
[----:B------:R-:W-:Y:S05]  /*0070*/  @P0 EXIT ;  /* 0x000000000000094d */ /* 0x000fea0003800000 */
[----:B------:R-:W0:Y:S01]  /*0080*/  LDC.64 R2, c[0x0][0x388] ;  /* 0x0000e200ff027b82 */ /* 0x000e220000000a00 */
[----:B------:R-:W1:Y:S07]  /*0090*/  LDCU.64 UR4, c[0x0][0x358] ;  /* 0x00006b00ff0477ac */ /* 0x000e6e0008000a00 */
[----:B------:R-:W2:Y:S01]  /*00a0*/  LDC.64 R4, c[0x0][0x380] ;  /* 0x0000e000ff047b82 */ /* 0x000ea20000000a00 */
[----:B0-----:R-:W-:-:S06]  /*00b0*/  IMAD.WIDE R2, R7, 0x4, R2 ;  /* 0x0000000407027825 */ /* 0x001fcc00078e0202 */
[----:B-1----:R-:W3:Y:S01]  /*00c0*/  LDG.E.CONSTANT R2, desc[UR4][R2.64] ;  /* 0x0000000402027981 */ /* 0x002ee2000c1e9900 */
[----:B--2---:R-:W-:-:S05]  /*00d0*/  IMAD.WIDE R4, R7, 0x4, R4 ;  /* 0x0000000407047825 */ /* 0x004fca00078e0204 */
[----:B------:R-:W3:Y:S02]  /*00e0*/  LDG.E R7, desc[UR4][R4.64] ;  /* 0x0000000404077981 */ /* 0x000ee4000c1e1900 */
[----:B---3--:R-:W-:-:S05]  /*00f0*/  FADD R7, R2, R7 ;  /* 0x0000000702077221 */ /* 0x008fca0000000000 */
[----:B------:R-:W-:Y:S01]  /*0100*/  STG.E desc[UR4][R4.64], R7 ;  /* 0x0000000704007986 */ /* 0x000fe2000c101904 */
[----:B------:R-:W-:Y:S05]  /*0110*/  EXIT ;  /* 0x000000000000794d */ /* 0x000fea0003800000 */
.L_x_0:
[----:B------:R-:W-:-:S00]  /*0120*/  BRA `(.L_x_0) ;  /* 0xfffffffc00fc7947 */ /* 0x000fc0000383ffff */
[----:B------:R-:W-:-:S00]  /*0130*/  NOP ;  /* 0x0000000000007918 */ /* 0x000fc00000000000 */
        /* <DEDUP_REMOVED lines=12> */
.L_x_1:


//--------------------- .nv.shared.reserved.0     --------------------------
	.section	.nv.shared.reserved.0,"aw",@nobits
	.weak		__nv_reservedSMEM_offset_0_alias
	.size		__nv_reservedSMEM_offset_0_alias, 0, 64
	.other		__nv_reservedSMEM_offset_0_alias,@"STO_CUDA_RESERVED_SHARED STV_DEFAULT"
__nv_reservedSMEM_offset_0_alias:
	.zero		0
	.zero		64


//--------------------- .nv.constant0.add_vectors_f32_kernel --------------------------
	.section	.nv.constant0.add_vectors_f32_kernel,"a",@progbits
	.sectionflags	@""
	.align	4
.nv.constant0.add_vectors_f32_kernel:
	.zero		916


//--------------------- SYMBOLS --------------------------

	.type		.nv.reservedSmem.offset0,@object
	.size		.nv.reservedSmem.offset0,0x4
